//
// Generated by NVIDIA NVVM Compiler
//
// Compiler Build ID: CL-36424714
// Cuda compilation tools, release 13.0, V13.0.88
// Based on NVVM 20.0.0
//

.version 9.0
.target sm_100
.address_size 64

	// .globl	_Z18ExclusiveSumKernelILi256EEvPKjPjS2_S2_S2_ii
// _ZZ18ExclusiveSumKernelILi256EEvPKjPjS2_S2_S2_iiE4BidS has been demoted
// _ZZ18ExclusiveSumKernelILi256EEvPKjPjS2_S2_S2_iiE6Shared has been demoted
// _ZZ18ExclusiveSumKernelILi256EEvPKjPjS2_S2_S2_iiE11PreviousSum has been demoted

.visible .entry _Z18ExclusiveSumKernelILi256EEvPKjPjS2_S2_S2_ii(
	.param .u64 .ptr .align 1 _Z18ExclusiveSumKernelILi256EEvPKjPjS2_S2_S2_ii_param_0,
	.param .u64 .ptr .align 1 _Z18ExclusiveSumKernelILi256EEvPKjPjS2_S2_S2_ii_param_1,
	.param .u64 .ptr .align 1 _Z18ExclusiveSumKernelILi256EEvPKjPjS2_S2_S2_ii_param_2,
	.param .u64 .ptr .align 1 _Z18ExclusiveSumKernelILi256EEvPKjPjS2_S2_S2_ii_param_3,
	.param .u64 .ptr .align 1 _Z18ExclusiveSumKernelILi256EEvPKjPjS2_S2_S2_ii_param_4,
	.param .u32 _Z18ExclusiveSumKernelILi256EEvPKjPjS2_S2_S2_ii_param_5,
	.param .u32 _Z18ExclusiveSumKernelILi256EEvPKjPjS2_S2_S2_ii_param_6
)
{
	.reg .pred 	%p<23>;
	.reg .b32 	%r<75>;
	.reg .b64 	%rd<24>;
	// demoted variable
	.shared .align 4 .u32 _ZZ18ExclusiveSumKernelILi256EEvPKjPjS2_S2_S2_iiE4BidS;
	// demoted variable
	.shared .align 4 .b8 _ZZ18ExclusiveSumKernelILi256EEvPKjPjS2_S2_S2_iiE6Shared[1024];
	// demoted variable
	.shared .align 4 .u32 _ZZ18ExclusiveSumKernelILi256EEvPKjPjS2_S2_S2_iiE11PreviousSum;
	ld.param.u64 	%rd4, [_Z18ExclusiveSumKernelILi256EEvPKjPjS2_S2_S2_ii_param_0];
	ld.param.u64 	%rd7, [_Z18ExclusiveSumKernelILi256EEvPKjPjS2_S2_S2_ii_param_1];
	ld.param.u64 	%rd5, [_Z18ExclusiveSumKernelILi256EEvPKjPjS2_S2_S2_ii_param_2];
	ld.param.u64 	%rd8, [_Z18ExclusiveSumKernelILi256EEvPKjPjS2_S2_S2_ii_param_3];
	ld.param.u64 	%rd6, [_Z18ExclusiveSumKernelILi256EEvPKjPjS2_S2_S2_ii_param_4];
	ld.param.u32 	%r24, [_Z18ExclusiveSumKernelILi256EEvPKjPjS2_S2_S2_ii_param_5];
	ld.param.u32 	%r25, [_Z18ExclusiveSumKernelILi256EEvPKjPjS2_S2_S2_ii_param_6];
	cvta.to.global.u64 	%rd1, %rd7;
	cvta.to.global.u64 	%rd2, %rd8;
	mov.u32 	%r1, %tid.x;
	setp.ne.s32 	%p1, %r1, 0;
	@%p1 bra 	$L__BB0_2;
	cvta.to.global.u64 	%rd9, %rd5;
	atom.global.add.u32 	%r26, [%rd9], 1;
	st.shared.u32 	[_ZZ18ExclusiveSumKernelILi256EEvPKjPjS2_S2_S2_iiE4BidS], %r26;
$L__BB0_2:
	bar.sync 	0;
	ld.shared.u32 	%r2, [_ZZ18ExclusiveSumKernelILi256EEvPKjPjS2_S2_S2_iiE4BidS];
	mov.u32 	%r28, %ntid.x;
	mad.lo.s32 	%r3, %r2, %r28, %r1;
	setp.ge.s32 	%p2, %r3, %r25;
	mov.b32 	%r66, 0;
	@%p2 bra 	$L__BB0_4;
	cvta.to.global.u64 	%rd10, %rd4;
	mul.wide.s32 	%rd11, %r3, 4;
	add.s64 	%rd12, %rd10, %rd11;
	ld.global.u32 	%r29, [%rd12];
	shr.u32 	%r30, %r29, %r24;
	and.b32  	%r66, %r30, 1;
$L__BB0_4:
	setp.eq.s32 	%p3, %r1, 0;
	shl.b32 	%r32, %r1, 2;
	mov.u32 	%r33, _ZZ18ExclusiveSumKernelILi256EEvPKjPjS2_S2_S2_iiE6Shared;
	add.s32 	%r6, %r33, %r32;
	st.shared.u32 	[%r6], %r66;
	bar.sync 	0;
	mov.b32 	%r67, 0;
	@%p3 bra 	$L__BB0_6;
	ld.shared.u32 	%r34, [%r6];
	ld.shared.u32 	%r35, [%r6+-4];
	add.s32 	%r67, %r35, %r34;
$L__BB0_6:
	setp.eq.s32 	%p4, %r1, 0;
	bar.sync 	0;
	@%p4 bra 	$L__BB0_8;
	st.shared.u32 	[%r6], %r67;
$L__BB0_8:
	bar.sync 	0;
	setp.lt.u32 	%p5, %r1, 2;
	mov.b32 	%r68, 0;
	@%p5 bra 	$L__BB0_10;
	ld.shared.u32 	%r37, [%r6];
	ld.shared.u32 	%r38, [%r6+-8];
	add.s32 	%r68, %r38, %r37;
$L__BB0_10:
	setp.lt.u32 	%p6, %r1, 2;
	bar.sync 	0;
	@%p6 bra 	$L__BB0_12;
	st.shared.u32 	[%r6], %r68;
$L__BB0_12:
	bar.sync 	0;
	setp.lt.u32 	%p7, %r1, 4;
	mov.b32 	%r69, 0;
	@%p7 bra 	$L__BB0_14;
	ld.shared.u32 	%r40, [%r6];
	ld.shared.u32 	%r41, [%r6+-16];
	add.s32 	%r69, %r41, %r40;
$L__BB0_14:
	setp.lt.u32 	%p8, %r1, 4;
	bar.sync 	0;
	@%p8 bra 	$L__BB0_16;
	st.shared.u32 	[%r6], %r69;
$L__BB0_16:
	bar.sync 	0;
	setp.lt.u32 	%p9, %r1, 8;
	mov.b32 	%r70, 0;
	@%p9 bra 	$L__BB0_18;
	ld.shared.u32 	%r43, [%r6];
	ld.shared.u32 	%r44, [%r6+-32];
	add.s32 	%r70, %r44, %r43;
$L__BB0_18:
	setp.lt.u32 	%p10, %r1, 8;
	bar.sync 	0;
	@%p10 bra 	$L__BB0_20;
	st.shared.u32 	[%r6], %r70;
$L__BB0_20:
	bar.sync 	0;
	setp.lt.u32 	%p11, %r1, 16;
	mov.b32 	%r71, 0;
	@%p11 bra 	$L__BB0_22;
	ld.shared.u32 	%r46, [%r6];
	ld.shared.u32 	%r47, [%r6+-64];
	add.s32 	%r71, %r47, %r46;
$L__BB0_22:
	setp.lt.u32 	%p12, %r1, 16;
	bar.sync 	0;
	@%p12 bra 	$L__BB0_24;
	st.shared.u32 	[%r6], %r71;
$L__BB0_24:
	bar.sync 	0;
	setp.lt.u32 	%p13, %r1, 32;
	mov.b32 	%r72, 0;
	@%p13 bra 	$L__BB0_26;
	ld.shared.u32 	%r49, [%r6];
	ld.shared.u32 	%r50, [%r6+-128];
	add.s32 	%r72, %r50, %r49;
$L__BB0_26:
	setp.lt.u32 	%p14, %r1, 32;
	bar.sync 	0;
	@%p14 bra 	$L__BB0_28;
	st.shared.u32 	[%r6], %r72;
$L__BB0_28:
	bar.sync 	0;
	setp.lt.u32 	%p15, %r1, 64;
	mov.b32 	%r73, 0;
	@%p15 bra 	$L__BB0_30;
	ld.shared.u32 	%r52, [%r6];
	ld.shared.u32 	%r53, [%r6+-256];
	add.s32 	%r73, %r53, %r52;
$L__BB0_30:
	setp.lt.u32 	%p16, %r1, 64;
	bar.sync 	0;
	@%p16 bra 	$L__BB0_32;
	st.shared.u32 	[%r6], %r73;
$L__BB0_32:
	bar.sync 	0;
	setp.lt.u32 	%p17, %r1, 128;
	mov.b32 	%r74, 0;
	@%p17 bra 	$L__BB0_34;
	ld.shared.u32 	%r55, [%r6];
	ld.shared.u32 	%r56, [%r6+-512];
	add.s32 	%r74, %r56, %r55;
$L__BB0_34:
	setp.lt.u32 	%p18, %r1, 128;
	bar.sync 	0;
	@%p18 bra 	$L__BB0_36;
	st.shared.u32 	[%r6], %r74;
$L__BB0_36:
	setp.ne.s32 	%p19, %r1, 0;
	bar.sync 	0;
	@%p19 bra 	$L__BB0_40;
	ld.shared.u32 	%r23, [_ZZ18ExclusiveSumKernelILi256EEvPKjPjS2_S2_S2_iiE6Shared+1020];
	mul.wide.u32 	%rd13, %r2, 4;
	add.s64 	%rd3, %rd2, %rd13;
$L__BB0_38:
	atom.global.or.b32 	%r57, [%rd3], 0;
	setp.eq.s32 	%p20, %r57, 0;
	@%p20 bra 	$L__BB0_38;
	cvta.to.global.u64 	%rd14, %rd6;
	add.s64 	%rd16, %rd14, %rd13;
	ld.global.u32 	%r58, [%rd16];
	st.shared.u32 	[_ZZ18ExclusiveSumKernelILi256EEvPKjPjS2_S2_S2_iiE11PreviousSum], %r58;
	add.s32 	%r59, %r58, %r23;
	add.s32 	%r60, %r2, 1;
	mul.wide.u32 	%rd17, %r60, 4;
	add.s64 	%rd18, %rd14, %rd17;
	st.global.u32 	[%rd18], %r59;
	membar.gl;
	add.s64 	%rd19, %rd2, %rd17;
	atom.global.add.u32 	%r61, [%rd19], 1;
$L__BB0_40:
	bar.sync 	0;
	setp.gt.s32 	%p21, %r3, %r25;
	@%p21 bra 	$L__BB0_44;
	setp.ne.s32 	%p22, %r1, 0;
	@%p22 bra 	$L__BB0_43;
	ld.shared.u32 	%r65, [_ZZ18ExclusiveSumKernelILi256EEvPKjPjS2_S2_S2_iiE11PreviousSum];
	mul.wide.s32 	%rd22, %r3, 4;
	add.s64 	%rd23, %rd1, %rd22;
	st.global.u32 	[%rd23], %r65;
	bra.uni 	$L__BB0_44;
$L__BB0_43:
	ld.shared.u32 	%r62, [%r6+-4];
	ld.shared.u32 	%r63, [_ZZ18ExclusiveSumKernelILi256EEvPKjPjS2_S2_S2_iiE11PreviousSum];
	add.s32 	%r64, %r63, %r62;
	mul.wide.s32 	%rd20, %r3, 4;
	add.s64 	%rd21, %rd1, %rd20;
	st.global.u32 	[%rd21], %r64;
$L__BB0_44:
	ret;

}
	// .globl	_Z13ScatterValuesILi256EEvPKjPjS2_ii
.visible .entry _Z13ScatterValuesILi256EEvPKjPjS2_ii(
	.param .u64 .ptr .align 1 _Z13ScatterValuesILi256EEvPKjPjS2_ii_param_0,
	.param .u64 .ptr .align 1 _Z13ScatterValuesILi256EEvPKjPjS2_ii_param_1,
	.param .u64 .ptr .align 1 _Z13ScatterValuesILi256EEvPKjPjS2_ii_param_2,
	.param .u32 _Z13ScatterValuesILi256EEvPKjPjS2_ii_param_3,
	.param .u32 _Z13ScatterValuesILi256EEvPKjPjS2_ii_param_4
)
{
	.reg .pred 	%p<3>;
	.reg .b32 	%r<16>;
	.reg .b64 	%rd<14>;

	ld.param.u64 	%rd1, [_Z13ScatterValuesILi256EEvPKjPjS2_ii_param_0];
	ld.param.u64 	%rd2, [_Z13ScatterValuesILi256EEvPKjPjS2_ii_param_1];
	ld.param.u64 	%rd3, [_Z13ScatterValuesILi256EEvPKjPjS2_ii_param_2];
	ld.param.u32 	%r2, [_Z13ScatterValuesILi256EEvPKjPjS2_ii_param_3];
	ld.param.u32 	%r3, [_Z13ScatterValuesILi256EEvPKjPjS2_ii_param_4];
	mov.u32 	%r4, %ntid.x;
	mov.u32 	%r5, %ctaid.x;
	mov.u32 	%r6, %tid.x;
	mad.lo.s32 	%r1, %r4, %r5, %r6;
	setp.ge.s32 	%p1, %r1, %r3;
	@%p1 bra 	$L__BB1_2;
	cvta.to.global.u64 	%rd4, %rd2;
	cvta.to.global.u64 	%rd5, %rd1;
	cvta.to.global.u64 	%rd6, %rd3;
	mul.wide.s32 	%rd7, %r3, 4;
	add.s64 	%rd8, %rd4, %rd7;
	ld.global.u32 	%r7, [%rd8];
	sub.s32 	%r8, %r3, %r7;
	mul.wide.s32 	%rd9, %r1, 4;
	add.s64 	%rd10, %rd4, %rd9;
	ld.global.u32 	%r9, [%rd10];
	add.s64 	%rd11, %rd5, %rd9;
	ld.global.u32 	%r10, [%rd11];
	shr.u32 	%r11, %r10, %r2;
	and.b32  	%r12, %r11, 1;
	setp.eq.b32 	%p2, %r12, 1;
	add.s32 	%r13, %r8, %r9;
	sub.s32 	%r14, %r1, %r9;
	selp.b32 	%r15, %r13, %r14, %p2;
	mul.wide.u32 	%rd12, %r15, 4;
	add.s64 	%rd13, %rd6, %rd12;
	st.global.u32 	[%rd13], %r10;
$L__BB1_2:
	ret;

}


// ===== COMPILED SASS (sm_100) =====

	.target	sm_100

	.elftype	@"ET_EXEC"


//--------------------- .note.nv.tkinfo           --------------------------
	.section	.note.nv.tkinfo,"",@"SHT_NOTE"
	.sectionflags	@"SHF_NOTE_NV_TKINFO"
	.tkinfo
        /*0018*/ 	.word	0x00000002
        /*0030*/ 	.string	""
        /*0030*/ 	.string	"ptxas"
        /*0030*/ 	.string	"Cuda compilation tools, release 13.0, V13.0.88"
        /*0030*/ 	.string	"Build cuda_13.0.r13.0/compiler.36424714_0"
        /*0030*/ 	.string	"-arch sm_100 -m 64 "



//--------------------- .note.nv.cuinfo           --------------------------
	.section	.note.nv.cuinfo,"",@"SHT_NOTE"
	.sectionflags	@"SHF_NOTE_NV_CUINFO"
        /*0018*/ 	.short	0x0002
        /*001a*/ 	.short	0x0064
        /*001c*/ 	.short	0x0082
	.zero		2


//--------------------- .nv.info                  --------------------------
	.section	.nv.info,"",@"SHT_CUDA_INFO"
	.align	4


	//----- nvinfo : EIATTR_REGCOUNT
	.align		4
        /*0000*/ 	.byte	0x04, 0x2f
        /*0002*/ 	.short	(.L_1 - .L_0)
	.align		4
.L_0:
        /*0004*/ 	.word	index@(_Z18ExclusiveSumKernelILi256EEvPKjPjS2_S2_S2_ii)
        /*0008*/ 	.word	0x0000000e


	//----- nvinfo : EIATTR_FRAME_SIZE
	.align		4
.L_1:
        /*000c*/ 	.byte	0x04, 0x11
        /*000e*/ 	.short	(.L_3 - .L_2)
	.align		4
.L_2:
        /*0010*/ 	.word	index@(_Z18ExclusiveSumKernelILi256EEvPKjPjS2_S2_S2_ii)
        /*0014*/ 	.word	0x00000000


	//----- nvinfo : EIATTR_REGCOUNT
	.align		4
.L_3:
        /*0018*/ 	.byte	0x04, 0x2f
        /*001a*/ 	.short	(.L_5 - .L_4)
	.align		4
.L_4:
        /*001c*/ 	.word	index@(_Z13ScatterValuesILi256EEvPKjPjS2_ii)
        /*0020*/ 	.word	0x00000012


	//----- nvinfo : EIATTR_FRAME_SIZE
	.align		4
.L_5:
        /*0024*/ 	.byte	0x04, 0x11
        /*0026*/ 	.short	(.L_7 - .L_6)
	.align		4
.L_6:
        /*0028*/ 	.word	index@(_Z13ScatterValuesILi256EEvPKjPjS2_ii)
        /*002c*/ 	.word	0x00000000


	//----- nvinfo : EIATTR_MIN_STACK_SIZE
	.align		4
.L_7:
        /*0030*/ 	.byte	0x04, 0x12
        /*0032*/ 	.short	(.L_9 - .L_8)
	.align		4
.L_8:
        /*0034*/ 	.word	index@(_Z13ScatterValuesILi256EEvPKjPjS2_ii)
        /*0038*/ 	.word	0x00000000


	//----- nvinfo : EIATTR_MIN_STACK_SIZE
	.align		4
.L_9:
        /*003c*/ 	.byte	0x04, 0x12
        /*003e*/ 	.short	(.L_11 - .L_10)
	.align		4
.L_10:
        /*0040*/ 	.word	index@(_Z18ExclusiveSumKernelILi256EEvPKjPjS2_S2_S2_ii)
        /*0044*/ 	.word	0x00000000
.L_11:


//--------------------- .nv.compat                --------------------------
	.section	.nv.compat,"",@"SHT_CUDA_COMPAT_INFO"
	.align	4
        /*0000*/ 	.byte	0x02, 0x09, 0x00, 0x00, 0x02, 0x02, 0x01, 0x00, 0x02, 0x05, 0x05, 0x00, 0x03, 0x07, 0x01, 0x01
        /*0010*/ 	.byte	0x02, 0x03, 0x00, 0x00, 0x02, 0x06, 0x01, 0x00, 0x04, 0x0b, 0x08, 0x00, 0x09, 0x00, 0x00, 0x00
        /*0020*/ 	.byte	0x00, 0x00, 0x00, 0x00


//--------------------- .nv.info._Z13ScatterValuesILi256EEvPKjPjS2_ii --------------------------
	.section	.nv.info._Z13ScatterValuesILi256EEvPKjPjS2_ii,"",@"SHT_CUDA_INFO"
	.sectionflags	@""
	.align	4


	//----- nvinfo : EIATTR_CUDA_API_VERSION
	.align		4
        /*0000*/ 	.byte	0x04, 0x37
        /*0002*/ 	.short	(.L_13 - .L_12)
.L_12:
        /*0004*/ 	.word	0x00000082


	//----- nvinfo : EIATTR_KPARAM_INFO
	.align		4
.L_13:
        /*0008*/ 	.byte	0x04, 0x17
        /*000a*/ 	.short	(.L_15 - .L_14)
.L_14:
        /*000c*/ 	.word	0x00000000
        /*0010*/ 	.short	0x0004
        /*0012*/ 	.short	0x001c
        /*0014*/ 	.byte	0x00, 0xf0, 0x11, 0x00


	//----- nvinfo : EIATTR_KPARAM_INFO
	.align		4
.L_15:
        /*0018*/ 	.byte	0x04, 0x17
        /*001a*/ 	.short	(.L_17 - .L_16)
.L_16:
        /*001c*/ 	.word	0x00000000
        /*0020*/ 	.short	0x0003
        /*0022*/ 	.short	0x0018
        /*0024*/ 	.byte	0x00, 0xf0, 0x11, 0x00


	//----- nvinfo : EIATTR_KPARAM_INFO
	.align		4
.L_17:
        /*0028*/ 	.byte	0x04, 0x17
        /*002a*/ 	.short	(.L_19 - .L_18)
.L_18:
        /*002c*/ 	.word	0x00000000
        /*0030*/ 	.short	0x0002
        /*0032*/ 	.short	0x0010
        /*0034*/ 	.byte	0x00, 0xf5, 0x21, 0x00


	//----- nvinfo : EIATTR_KPARAM_INFO
	.align		4
.L_19:
        /*0038*/ 	.byte	0x04, 0x17
        /*003a*/ 	.short	(.L_21 - .L_20)
.L_20:
        /*003c*/ 	.word	0x00000000
        /*0040*/ 	.short	0x0001
        /*0042*/ 	.short	0x0008
        /*0044*/ 	.byte	0x00, 0xf5, 0x21, 0x00


	//----- nvinfo : EIATTR_KPARAM_INFO
	.align		4
.L_21:
        /*0048*/ 	.byte	0x04, 0x17
        /*004a*/ 	.short	(.L_23 - .L_22)
.L_22:
        /*004c*/ 	.word	0x00000000
        /*0050*/ 	.short	0x0000
        /*0052*/ 	.short	0x0000
        /*0054*/ 	.byte	0x00, 0xf5, 0x21, 0x00


	//----- nvinfo : EIATTR_SPARSE_MMA_MASK
	.align		4
.L_23:
        /*0058*/ 	.byte	0x03, 0x50
        /*005a*/ 	.short	0x0000


	//----- nvinfo : EIATTR_MAXREG_COUNT
	.align		4
        /*005c*/ 	.byte	0x03, 0x1b
        /*005e*/ 	.short	0x00ff


	//----- nvinfo : EIATTR_MERCURY_ISA_VERSION
	.align		4
        /*0060*/ 	.byte	0x03, 0x5f
        /*0062*/ 	.short	0x0101


	//----- nvinfo : EIATTR_VRC_CTA_INIT_COUNT
	.align		4
        /*0064*/ 	.byte	0x02, 0x4a
	.zero		1
	.zero		1


	//----- nvinfo : EIATTR_EXIT_INSTR_OFFSETS
	.align		4
        /*0068*/ 	.byte	0x04, 0x1c
        /*006a*/ 	.short	(.L_25 - .L_24)


	//   ....[0]....
.L_24:
        /*006c*/ 	.word	0x00000070


	//   ....[1]....
        /*0070*/ 	.word	0x000001a0


	//----- nvinfo : EIATTR_CBANK_PARAM_SIZE
	.align		4
.L_25:
        /*0074*/ 	.byte	0x03, 0x19
        /*0076*/ 	.short	0x0020


	//----- nvinfo : EIATTR_PARAM_CBANK
	.align		4
        /*0078*/ 	.byte	0x04, 0x0a
        /*007a*/ 	.short	(.L_27 - .L_26)
	.align		4
.L_26:
        /*007c*/ 	.word	index@(.nv.constant0._Z13ScatterValuesILi256EEvPKjPjS2_ii)
        /*0080*/ 	.short	0x0380
        /*0082*/ 	.short	0x0020


	//----- nvinfo : EIATTR_SW_WAR
	.align		4
.L_27:
        /*0084*/ 	.byte	0x04, 0x36
        /*0086*/ 	.short	(.L_29 - .L_28)
.L_28:
        /*0088*/ 	.word	0x00000008
.L_29:


//--------------------- .nv.info._Z18ExclusiveSumKernelILi256EEvPKjPjS2_S2_S2_ii --------------------------
	.section	.nv.info._Z18ExclusiveSumKernelILi256EEvPKjPjS2_S2_S2_ii,"",@"SHT_CUDA_INFO"
	.sectionflags	@""
	.align	4


	//----- nvinfo : EIATTR_CUDA_API_VERSION
	.align		4
        /*0000*/ 	.byte	0x04, 0x37
        /*0002*/ 	.short	(.L_31 - .L_30)
.L_30:
        /*0004*/ 	.word	0x00000082


	//----- nvinfo : EIATTR_KPARAM_INFO
	.align		4
.L_31:
        /*0008*/ 	.byte	0x04, 0x17
        /*000a*/ 	.short	(.L_33 - .L_32)
.L_32:
        /*000c*/ 	.word	0x00000000
        /*0010*/ 	.short	0x0006
        /*0012*/ 	.short	0x002c
        /*0014*/ 	.byte	0x00, 0xf0, 0x11, 0x00


	//----- nvinfo : EIATTR_KPARAM_INFO
	.align		4
.L_33:
        /*0018*/ 	.byte	0x04, 0x17
        /*001a*/ 	.short	(.L_35 - .L_34)
.L_34:
        /*001c*/ 	.word	0x00000000
        /*0020*/ 	.short	0x0005
        /*0022*/ 	.short	0x0028
        /*0024*/ 	.byte	0x00, 0xf0, 0x11, 0x00


	//----- nvinfo : EIATTR_KPARAM_INFO
	.align		4
.L_35:
        /*0028*/ 	.byte	0x04, 0x17
        /*002a*/ 	.short	(.L_37 - .L_36)
.L_36:
        /*002c*/ 	.word	0x00000000
        /*0030*/ 	.short	0x0004
        /*0032*/ 	.short	0x0020
        /*0034*/ 	.byte	0x00, 0xf5, 0x21, 0x00


	//----- nvinfo : EIATTR_KPARAM_INFO
	.align		4
.L_37:
        /*0038*/ 	.byte	0x04, 0x17
        /*003a*/ 	.short	(.L_39 - .L_38)
.L_38:
        /*003c*/ 	.word	0x00000000
        /*0040*/ 	.short	0x0003
        /*0042*/ 	.short	0x0018
        /*0044*/ 	.byte	0x00, 0xf5, 0x21, 0x00


	//----- nvinfo : EIATTR_KPARAM_INFO
	.align		4
.L_39:
        /*0048*/ 	.byte	0x04, 0x17
        /*004a*/ 	.short	(.L_41 - .L_40)
.L_40:
        /*004c*/ 	.word	0x00000000
        /*0050*/ 	.short	0x0002
        /*0052*/ 	.short	0x0010
        /*0054*/ 	.byte	0x00, 0xf5, 0x21, 0x00


	//----- nvinfo : EIATTR_KPARAM_INFO
	.align		4
.L_41:
        /*0058*/ 	.byte	0x04, 0x17
        /*005a*/ 	.short	(.L_43 - .L_42)
.L_42:
        /*005c*/ 	.word	0x00000000
        /*0060*/ 	.short	0x0001
        /*0062*/ 	.short	0x0008
        /*0064*/ 	.byte	0x00, 0xf5, 0x21, 0x00


	//----- nvinfo : EIATTR_KPARAM_INFO
	.align		4
.L_43:
        /*0068*/ 	.byte	0x04, 0x17
        /*006a*/ 	.short	(.L_45 - .L_44)
.L_44:
        /*006c*/ 	.word	0x00000000
        /*0070*/ 	.short	0x0000
        /*0072*/ 	.short	0x0000
        /*0074*/ 	.byte	0x00, 0xf5, 0x21, 0x00


	//----- nvinfo : EIATTR_SPARSE_MMA_MASK
	.align		4
.L_45:
        /*0078*/ 	.byte	0x03, 0x50
        /*007a*/ 	.short	0x0000


	//----- nvinfo : EIATTR_MAXREG_COUNT
	.align		4
        /*007c*/ 	.byte	0x03, 0x1b
        /*007e*/ 	.short	0x00ff


	//----- nvinfo : EIATTR_NUM_BARRIERS
	.align		4
        /*0080*/ 	.byte	0x02, 0x4c
        /*0082*/ 	.byte	0x01
	.zero		1


	//----- nvinfo : EIATTR_MERCURY_ISA_VERSION
	.align		4
        /*0084*/ 	.byte	0x03, 0x5f
        /*0086*/ 	.short	0x0101


	//----- nvinfo : EIATTR_VRC_CTA_INIT_COUNT
	.align		4
        /*0088*/ 	.byte	0x02, 0x4a
	.zero		1
	.zero		1


	//----- nvinfo : EIATTR_EXIT_INSTR_OFFSETS
	.align		4
        /*008c*/ 	.byte	0x04, 0x1c
        /*008e*/ 	.short	(.L_47 - .L_46)


	//   ....[0]....
.L_46:
        /*0090*/ 	.word	0x000007f0


	//   ....[1]....
        /*0094*/ 	.word	0x00000840


	//   ....[2]....
        /*0098*/ 	.word	0x000008b0


	//----- nvinfo : EIATTR_CRS_STACK_SIZE
	.align		4
.L_47:
        /*009c*/ 	.byte	0x04, 0x1e
        /*009e*/ 	.short	(.L_49 - .L_48)
.L_48:
        /*00a0*/ 	.word	0x00000000


	//----- nvinfo : EIATTR_CBANK_PARAM_SIZE
	.align		4
.L_49:
        /*00a4*/ 	.byte	0x03, 0x19
        /*00a6*/ 	.short	0x0030


	//----- nvinfo : EIATTR_PARAM_CBANK
	.align		4
        /*00a8*/ 	.byte	0x04, 0x0a
        /*00aa*/ 	.short	(.L_51 - .L_50)
	.align		4
.L_50:
        /*00ac*/ 	.word	index@(.nv.constant0._Z18ExclusiveSumKernelILi256EEvPKjPjS2_S2_S2_ii)
        /*00b0*/ 	.short	0x0380
        /*00b2*/ 	.short	0x0030


	//----- nvinfo : EIATTR_SW_WAR
	.align		4
.L_51:
        /*00b4*/ 	.byte	0x04, 0x36
        /*00b6*/ 	.short	(.L_53 - .L_52)
.L_52:
        /*00b8*/ 	.word	0x00000008
.L_53:


//--------------------- .nv.callgraph             --------------------------
	.section	.nv.callgraph,"",@"SHT_CUDA_CALLGRAPH"
	.align	4
	.sectionentsize	8
	.align		4
        /*0000*/ 	.word	0x00000000
	.align		4
        /*0004*/ 	.word	0xffffffff
	.align		4
        /*0008*/ 	.word	0x00000000
	.align		4
        /*000c*/ 	.word	0xfffffffe
	.align		4
        /*0010*/ 	.word	0x00000000
	.align		4
        /*0014*/ 	.word	0xfffffffd
	.align		4
        /*0018*/ 	.word	0x00000000
	.align		4
        /*001c*/ 	.word	0xfffffffc


//--------------------- .text._Z13ScatterValuesILi256EEvPKjPjS2_ii --------------------------
	.section	.text._Z13ScatterValuesILi256EEvPKjPjS2_ii,"ax",@progbits
	.align	128
        .global         _Z13ScatterValuesILi256EEvPKjPjS2_ii
        .type           _Z13ScatterValuesILi256EEvPKjPjS2_ii,@function
        .size           _Z13ScatterValuesILi256EEvPKjPjS2_ii,(.L_x_7 - _Z13ScatterValuesILi256EEvPKjPjS2_ii)
        .other          _Z13ScatterValuesILi256EEvPKjPjS2_ii,@"STO_CUDA_ENTRY STV_DEFAULT"
_Z13ScatterValuesILi256EEvPKjPjS2_ii:
.text._Z13ScatterValuesILi256EEvPKjPjS2_ii:
[----:B------:R-:W-:Y:S01]  /*0000*/  LDC R1, c[0x0][0x37c] ;  /* 0x0000df00ff017b82 */ /* 0x000fe20000000800 */
[----:B------:R-:W0:Y:S07]  /*0010*/  S2R R11, SR_CTAID.X ;  /* 0x00000000000b7919 */ /* 0x000e2e0000002500 */
[----:B------:R-:W1:Y:S01]  /*0020*/  LDC R15, c[0x0][0x39c] ;  /* 0x0000e700ff0f7b82 */ /* 0x000e620000000800 */
[----:B------:R-:W0:Y:S01]  /*0030*/  LDCU UR4, c[0x0][0x360] ;  /* 0x00006c00ff0477ac */ /* 0x000e220008000800 */
[----:B------:R-:W0:Y:S02]  /*0040*/  S2R R0, SR_TID.X ;  /* 0x0000000000007919 */ /* 0x000e240000002100 */
[----:B0-----:R-:W-:-:S05]  /*0050*/  IMAD R11, R11, UR4, R0 ;  /* 0x000000040b0b7c24 */ /* 0x001fca000f8e0200 */
[----:B-1----:R-:W-:-:S13]  /*0060*/  ISETP.GE.AND P0, PT, R11, R15, PT ;  /* 0x0000000f0b00720c */ /* 0x002fda0003f06270 */
[----:B------:R-:W-:Y:S05]  /*0070*/  @P0 EXIT ;  /* 0x000000000000094d */ /* 0x000fea0003800000 */
[----:B------:R-:W0:Y:S01]  /*0080*/  LDC.64 R6, c[0x0][0x380] ;  /* 0x0000e000ff067b82 */ /* 0x000e220000000a00 */
[----:B------:R-:W1:Y:S01]  /*0090*/  LDCU.64 UR4, c[0x0][0x358] ;  /* 0x00006b00ff0477ac */ /* 0x000e620008000a00 */
[----:B------:R-:W2:Y:S06]  /*00a0*/  LDCU UR6, c[0x0][0x398] ;  /* 0x00007300ff0677ac */ /* 0x000eac0008000800 */
[----:B------:R-:W3:Y:S08]  /*00b0*/  LDC.64 R4, c[0x0][0x388] ;  /* 0x0000e200ff047b82 */ /* 0x000ef00000000a00 */
[----:B------:R-:W4:Y:S01]  /*00c0*/  LDC.64 R8, c[0x0][0x390] ;  /* 0x0000e400ff087b82 */ /* 0x000f220000000a00 */
[----:B0-----:R-:W-:-:S05]  /*00d0*/  IMAD.WIDE R6, R11, 0x4, R6 ;  /* 0x000000040b067825 */ /* 0x001fca00078e0206 */
[----:B-1----:R-:W2:Y:S01]  /*00e0*/  LDG.E R13, desc[UR4][R6.64] ;  /* 0x00000004060d7981 */ /* 0x002ea2000c1e1900 */
[----:B---3--:R-:W-:-:S04]  /*00f0*/  IMAD.WIDE R2, R15, 0x4, R4 ;  /* 0x000000040f027825 */ /* 0x008fc800078e0204 */
[----:B------:R-:W-:Y:S02]  /*0100*/  IMAD.WIDE R4, R11, 0x4, R4 ;  /* 0x000000040b047825 */ /* 0x000fe400078e0204 */
[----:B------:R-:W3:Y:S04]  /*0110*/  LDG.E R2, desc[UR4][R2.64] ;  /* 0x0000000402027981 */ /* 0x000ee8000c1e1900 */
[----:B------:R-:W3:Y:S01]  /*0120*/  LDG.E R4, desc[UR4][R4.64] ;  /* 0x0000000404047981 */ /* 0x000ee2000c1e1900 */
[----:B--2---:R-:W-:-:S04]  /*0130*/  SHF.R.U32.HI R0, RZ, UR6, R13 ;  /* 0x00000006ff007c19 */ /* 0x004fc8000801160d */
[----:B------:R-:W-:-:S04]  /*0140*/  LOP3.LUT R0, R0, 0x1, RZ, 0xc0, !PT ;  /* 0x0000000100007812 */ /* 0x000fc800078ec0ff */
[----:B------:R-:W-:Y:S02]  /*0150*/  ISETP.NE.U32.AND P0, PT, R0, 0x1, PT ;  /* 0x000000010000780c */ /* 0x000fe40003f05070 */
[----:B---3--:R-:W-:-:S11]  /*0160*/  IADD3 R15, PT, PT, R4, R15, -R2 ;  /* 0x0000000f040f7210 */ /* 0x008fd60007ffe802 */
[----:B------:R-:W-:-:S05]  /*0170*/  @P0 IADD3 R15, PT, PT, R11, -R4, RZ ;  /* 0x800000040b0f0210 */ /* 0x000fca0007ffe0ff */
[----:B----4-:R-:W-:-:S05]  /*0180*/  IMAD.WIDE.U32 R6, R15, 0x4, R8 ;  /* 0x000000040f067825 */ /* 0x010fca00078e0008 */
[----:B------:R-:W-:Y:S01]  /*0190*/  STG.E desc[UR4][R6.64], R13 ;  /* 0x0000000d06007986 */ /* 0x000fe2000c101904 */
[----:B------:R-:W-:Y:S05]  /*01a0*/  EXIT ;  /* 0x000000000000794d */ /* 0x000fea0003800000 */
.L_x_0:
[----:B------:R-:W-:-:S00]  /*01b0*/  BRA `(.L_x_0) ;  /* 0xfffffffc00fc7947 */ /* 0x000fc0000383ffff */
[----:B------:R-:W-:-:S00]  /*01c0*/  NOP ;  /* 0x0000000000007918 */ /* 0x000fc00000000000 */
        /* <DEDUP_REMOVED lines=11> */
.L_x_7:


//--------------------- .text._Z18ExclusiveSumKernelILi256EEvPKjPjS2_S2_S2_ii --------------------------
	.section	.text._Z18ExclusiveSumKernelILi256EEvPKjPjS2_S2_S2_ii,"ax",@progbits
	.align	128
        .global         _Z18ExclusiveSumKernelILi256EEvPKjPjS2_S2_S2_ii
        .type           _Z18ExclusiveSumKernelILi256EEvPKjPjS2_S2_S2_ii,@function
        .size           _Z18ExclusiveSumKernelILi256EEvPKjPjS2_S2_S2_ii,(.L_x_8 - _Z18ExclusiveSumKernelILi256EEvPKjPjS2_S2_S2_ii)
        .other          _Z18ExclusiveSumKernelILi256EEvPKjPjS2_S2_S2_ii,@"STO_CUDA_ENTRY STV_DEFAULT"
_Z18ExclusiveSumKernelILi256EEvPKjPjS2_S2_S2_ii:
.text._Z18ExclusiveSumKernelILi256EEvPKjPjS2_S2_S2_ii:
[----:B------:R-:W-:Y:S01]  /*0000*/  LDC R1, c[0x0][0x37c] ;  /* 0x0000df00ff017b82 */ /* 0x000fe20000000800 */
[----:B------:R-:W0:Y:S01]  /*0010*/  S2R R4, SR_TID.X ;  /* 0x0000000000047919 */ /* 0x000e220000002100 */
[----:B------:R-:W1:Y:S01]  /*0020*/  LDCU.64 UR6, c[0x0][0x358] ;  /* 0x00006b00ff0677ac */ /* 0x000e620008000a00 */
[----:B------:R-:W-:Y:S01]  /*0030*/  BSSY.RECONVERGENT B0, `(.L_x_1) ;  /* 0x000000a000007945 */ /* 0x000fe20003800200 */
[----:B0-----:R-:W-:-:S13]  /*0040*/  ISETP.NE.AND P0, PT, R4, RZ, PT ;  /* 0x000000ff0400720c */ /* 0x001fda0003f05270 */
[----:B-1----:R-:W-:Y:S05]  /*0050*/  @P0 BRA `(.L_x_2) ;  /* 0x00000000001c0947 */ /* 0x002fea0003800000 */
[----:B------:R-:W0:Y:S01]  /*0060*/  LDC.64 R2, c[0x0][0x390] ;  /* 0x0000e400ff027b82 */ /* 0x000e220000000a00 */
[----:B------:R-:W-:-:S05]  /*0070*/  IMAD.MOV.U32 R5, RZ, RZ, 0x1 ;  /* 0x00000001ff057424 */ /* 0x000fca00078e00ff */
[----:B0-----:R-:W2:Y:S02]  /*0080*/  ATOMG.E.ADD.STRONG.GPU PT, R2, desc[UR6][R2.64], R5 ;  /* 0x80000005020279a8 */ /* 0x001ea400081ef106 */
[----:B------:R-:W0:Y:S01]  /*0090*/  S2UR UR5, SR_CgaCtaId ;  /* 0x00000000000579c3 */ /* 0x000e220000008800 */
[----:B------:R-:W-:Y:S02]  /*00a0*/  UMOV UR4, 0x400 ;  /* 0x0000040000047882 */ /* 0x000fe40000000000 */
[----:B0-----:R-:W-:-:S09]  /*00b0*/  ULEA UR4, UR5, UR4, 0x18 ;  /* 0x0000000405047291 */ /* 0x001fd2000f8ec0ff */
[----:B--2---:R0:W-:Y:S03]  /*00c0*/  STS [UR4], R2 ;  /* 0x00000002ff007988 */ /* 0x0041e60008000804 */
.L_x_2:
[----:B------:R-:W-:Y:S05]  /*00d0*/  BSYNC.RECONVERGENT B0 ;  /* 0x0000000000007941 */ /* 0x000fea0003800200 */
.L_x_1:
[----:B------:R-:W1:Y:S08]  /*00e0*/  S2UR UR5, SR_CgaCtaId ;  /* 0x00000000000579c3 */ /* 0x000e700000008800 */
[----:B------:R-:W-:Y:S06]  /*00f0*/  BAR.SYNC.DEFER_BLOCKING 0x0 ;  /* 0x0000000000007b1d */ /* 0x000fec0000010000 */
[----:B------:R-:W-:Y:S01]  /*0100*/  UMOV UR4, 0x400 ;  /* 0x0000040000047882 */ /* 0x000fe20000000000 */
[----:B------:R-:W2:Y:S01]  /*0110*/  LDCU UR8, c[0x0][0x360] ;  /* 0x00006c00ff0877ac */ /* 0x000ea20008000800 */
[----:B------:R-:W3:Y:S01]  /*0120*/  LDCU UR9, c[0x0][0x3ac] ;  /* 0x00007580ff0977ac */ /* 0x000ee20008000800 */
[----:B-1----:R-:W-:-:S09]  /*0130*/  ULEA UR10, UR5, UR4, 0x18 ;  /* 0x00000004050a7291 */ /* 0x002fd2000f8ec0ff */
[----:B------:R-:W2:Y:S02]  /*0140*/  LDS R3, [UR10] ;  /* 0x0000000aff037984 */ /* 0x000ea40008000800 */
[----:B--2---:R-:W-:-:S05]  /*0150*/  IMAD R0, R3, UR8, R4 ;  /* 0x0000000803007c24 */ /* 0x004fca000f8e0204 */
[----:B---3--:R-:W-:-:S13]  /*0160*/  ISETP.GE.AND P1, PT, R0, UR9, PT ;  /* 0x0000000900007c0c */ /* 0x008fda000bf26270 */
[----:B------:R-:W1:Y:S08]  /*0170*/  @!P1 LDC.64 R6, c[0x0][0x380] ;  /* 0x0000e000ff069b82 */ /* 0x000e700000000a00 */
[----:B------:R-:W2:Y:S01]  /*0180*/  @!P1 LDC R5, c[0x0][0x3a8] ;  /* 0x0000ea00ff059b82 */ /* 0x000ea20000000800 */
[----:B-1----:R-:W-:-:S06]  /*0190*/  @!P1 IMAD.WIDE R6, R0, 0x4, R6 ;  /* 0x0000000400069825 */ /* 0x002fcc00078e0206 */
[----:B------:R1:W2:Y:S01]  /*01a0*/  @!P1 LDG.E R6, desc[UR6][R6.64] ;  /* 0x0000000606069981 */ /* 0x0002a2000c1e1900 */
[----:B------:R-:W-:Y:S01]  /*01b0*/  UIADD3 UR4, UPT, UPT, UR4, 0x4, URZ ;  /* 0x0000000404047890 */ /* 0x000fe2000fffe0ff */
[----:B------:R-:W-:-:S03]  /*01c0*/  ISETP.NE.AND P2, PT, R4, RZ, PT ;  /* 0x000000ff0400720c */ /* 0x000fc60003f45270 */
[----:B------:R-:W-:Y:S01]  /*01d0*/  ULEA UR4, UR5, UR4, 0x18 ;  /* 0x0000000405047291 */ /* 0x000fe2000f8ec0ff */
[----:B-1----:R-:W-:-:S05]  /*01e0*/  HFMA2 R7, -RZ, RZ, 0, 0 ;  /* 0x00000000ff077431 */ /* 0x002fca00000001ff */
[----:B0-----:R-:W-:Y:S02]  /*01f0*/  LEA R2, R4, UR4, 0x2 ;  /* 0x0000000404027c11 */ /* 0x001fe4000f8e10ff */
[----:B--2---:R-:W-:Y:S01]  /*0200*/  @!P1 SHF.R.U32.HI R8, RZ, R5, R6 ;  /* 0x00000005ff089219 */ /* 0x004fe20000011606 */
[----:B------:R-:W-:-:S03]  /*0210*/  IMAD.MOV.U32 R5, RZ, RZ, RZ ;  /* 0x000000ffff057224 */ /* 0x000fc600078e00ff */
[----:B------:R-:W-:Y:S02]  /*0220*/  @!P1 LOP3.LUT R5, R8, 0x1, RZ, 0xc0, !PT ;  /* 0x0000000108059812 */ /* 0x000fe400078ec0ff */
[----:B------:R-:W-:-:S03]  /*0230*/  ISETP.GE.U32.AND P1, PT, R4, 0x2, PT ;  /* 0x000000020400780c */ /* 0x000fc60003f26070 */
[----:B------:R0:W-:Y:S01]  /*0240*/  STS [R2], R5 ;  /* 0x0000000502007388 */ /* 0x0001e20000000800 */
[----:B------:R-:W-:Y:S01]  /*0250*/  BAR.SYNC.DEFER_BLOCKING 0x0 ;  /* 0x0000000000007b1d */ /* 0x000fe20000010000 */
[----:B0-----:R-:W-:-:S05]  /*0260*/  IMAD.MOV.U32 R5, RZ, RZ, RZ ;  /* 0x000000ffff057224 */ /* 0x001fca00078e00ff */
[----:B------:R-:W-:Y:S04]  /*0270*/  @P2 LDS R6, [R2] ;  /* 0x0000000002062984 */ /* 0x000fe80000000800 */
[----:B------:R-:W0:Y:S02]  /*0280*/  @P2 LDS R9, [R2+-0x4] ;  /* 0xfffffc0002092984 */ /* 0x000e240000000800 */
[----:B0-----:R-:W-:Y:S01]  /*0290*/  @P2 IMAD.IADD R7, R6, 0x1, R9 ;  /* 0x0000000106072824 */ /* 0x001fe200078e0209 */
[----:B------:R-:W-:Y:S06]  /*02a0*/  BAR.SYNC.DEFER_BLOCKING 0x0 ;  /* 0x0000000000007b1d */ /* 0x000fec0000010000 */
[----:B------:R0:W-:Y:S02]  /*02b0*/  @P2 STS [R2], R7 ;  /* 0x0000000702002388 */ /* 0x0001e40000000800 */
[----:B------:R-:W-:Y:S01]  /*02c0*/  BAR.SYNC.DEFER_BLOCKING 0x0 ;  /* 0x0000000000007b1d */ /* 0x000fe20000010000 */
[----:B------:R-:W-:Y:S01]  /*02d0*/  ISETP.GE.U32.AND P2, PT, R4, 0x4, PT ;  /* 0x000000040400780c */ /* 0x000fe20003f46070 */
[----:B0-----:R-:W-:-:S04]  /*02e0*/  IMAD.MOV.U32 R7, RZ, RZ, RZ ;  /* 0x000000ffff077224 */ /* 0x001fc800078e00ff */
[----:B------:R-:W-:Y:S04]  /*02f0*/  @P1 LDS R6, [R2] ;  /* 0x0000000002061984 */ /* 0x000fe80000000800 */
[----:B------:R-:W0:Y:S02]  /*0300*/  @P1 LDS R9, [R2+-0x8] ;  /* 0xfffff80002091984 */ /* 0x000e240000000800 */
[----:B0-----:R-:W-:Y:S01]  /*0310*/  @P1 IADD3 R5, PT, PT, R6, R9, RZ ;  /* 0x0000000906051210 */ /* 0x001fe20007ffe0ff */
[----:B------:R-:W-:Y:S06]  /*0320*/  BAR.SYNC.DEFER_BLOCKING 0x0 ;  /* 0x0000000000007b1d */ /* 0x000fec0000010000 */
[----:B------:R0:W-:Y:S02]  /*0330*/  @P1 STS [R2], R5 ;  /* 0x0000000502001388 */ /* 0x0001e40000000800 */
[----:B------:R-:W-:Y:S01]  /*0340*/  BAR.SYNC.DEFER_BLOCKING 0x0 ;  /* 0x0000000000007b1d */ /* 0x000fe20000010000 */
[----:B------:R-:W-:-:S02]  /*0350*/  ISETP.GE.U32.AND P1, PT, R4, 0x8, PT ;  /* 0x000000080400780c */ /* 0x000fc40003f26070 */
[----:B0-----:R-:W-:-:S03]  /*0360*/  MOV R5, RZ ;  /* 0x000000ff00057202 */ /* 0x001fc60000000f00 */
        /* <DEDUP_REMOVED lines=36> */
[----:B------:R-:W-:Y:S02]  /*05b0*/  @P2 STS [R2], R7 ;  /* 0x0000000702002388 */ /* 0x000fe40000000800 */
[----:B------:R-:W-:Y:S06]  /*05c0*/  BAR.SYNC.DEFER_BLOCKING 0x0 ;  /* 0x0000000000007b1d */ /* 0x000fec0000010000 */
[----:B------:R-:W-:Y:S04]  /*05d0*/  @P1 LDS R4, [R2] ;  /* 0x0000000002041984 */ /* 0x000fe80000000800 */
[----:B------:R-:W0:Y:S02]  /*05e0*/  @P1 LDS R9, [R2+-0x200] ;  /* 0xfffe000002091984 */ /* 0x000e240000000800 */
[----:B0-----:R-:W-:Y:S01]  /*05f0*/  @P1 IADD3 R5, PT, PT, R4, R9, RZ ;  /* 0x0000000904051210 */ /* 0x001fe20007ffe0ff */
[----:B------:R-:W-:Y:S06]  /*0600*/  BAR.SYNC.DEFER_BLOCKING 0x0 ;  /* 0x0000000000007b1d */ /* 0x000fec0000010000 */
[----:B------:R0:W-:Y:S02]  /*0610*/  @P1 STS [R2], R5 ;  /* 0x0000000502001388 */ /* 0x0001e40000000800 */
[----:B------:R-:W-:Y:S06]  /*0620*/  BAR.SYNC.DEFER_BLOCKING 0x0 ;  /* 0x0000000000007b1d */ /* 0x000fec0000010000 */
[----:B------:R-:W-:Y:S05]  /*0630*/  @P0 BRA `(.L_x_3) ;  /* 0x0000000000600947 */ /* 0x000fea0003800000 */
[----:B------:R-:W1:Y:S01]  /*0640*/  LDS R10, [UR10+0x400] ;  /* 0x0004000aff0a7984 */ /* 0x000e620008000800 */
[----:B------:R-:W0:Y:S01]  /*0650*/  LDC.64 R8, c[0x0][0x398] ;  /* 0x0000e600ff087b82 */ /* 0x000e220000000a00 */
[----:B------:R-:W-:Y:S01]  /*0660*/  BSSY B0, `(.L_x_4) ;  /* 0x0000006000007945 */ /* 0x000fe20003800000 */
[----:B01----:R-:W-:-:S07]  /*0670*/  IMAD.WIDE.U32 R4, R3, 0x4, R8 ;  /* 0x0000000403047825 */ /* 0x003fce00078e0008 */
.L_x_5:
[----:B------:R-:W-:Y:S05]  /*0680*/  YIELD ;  /* 0x0000000000007946 */ /* 0x000fea0003800000 */
[----:B------:R-:W2:Y:S02]  /*0690*/  ATOMG.E.OR.STRONG.GPU PT, R6, desc[UR6][R4.64], RZ ;  /* 0x800000ff040679a8 */ /* 0x000ea4000b1ef106 */
[----:B--2---:R-:W-:-:S13]  /*06a0*/  ISETP.NE.AND P1, PT, R6, RZ, PT ;  /* 0x000000ff0600720c */ /* 0x004fda0003f25270 */
[----:B------:R-:W-:Y:S05]  /*06b0*/  @!P1 BRA `(.L_x_5) ;  /* 0xfffffffc00f09947 */ /* 0x000fea000383ffff */
[----:B------:R-:W-:Y:S05]  /*06c0*/  BSYNC B0 ;  /* 0x0000000000007941 */ /* 0x000fea0003800000 */
.L_x_4:
[----:B------:R-:W0:Y:S02]  /*06d0*/  LDC.64 R6, c[0x0][0x3a0] ;  /* 0x0000e800ff067b82 */ /* 0x000e240000000a00 */
[----:B0-----:R-:W-:-:S06]  /*06e0*/  IMAD.WIDE.U32 R4, R3, 0x4, R6 ;  /* 0x0000000403047825 */ /* 0x001fcc00078e0006 */
[----:B------:R-:W2:Y:S01]  /*06f0*/  LDG.E R5, desc[UR6][R4.64] ;  /* 0x0000000604057981 */ /* 0x000ea2000c1e1900 */
[----:B------:R-:W-:-:S04]  /*0700*/  VIADD R11, R3, 0x1 ;  /* 0x00000001030b7836 */ /* 0x000fc80000000000 */
[----:B------:R-:W-:-:S04]  /*0710*/  IMAD.WIDE.U32 R6, R11, 0x4, R6 ;  /* 0x000000040b067825 */ /* 0x000fc800078e0006 */
[----:B------:R-:W-:-:S04]  /*0720*/  IMAD.WIDE.U32 R8, R11, 0x4, R8 ;  /* 0x000000040b087825 */ /* 0x000fc800078e0008 */
[----:B------:R-:W-:Y:S01]  /*0730*/  IMAD.MOV.U32 R11, RZ, RZ, 0x1 ;  /* 0x00000001ff0b7424 */ /* 0x000fe200078e00ff */
[----:B--2---:R-:W-:Y:S01]  /*0740*/  IADD3 R3, PT, PT, R10, R5, RZ ;  /* 0x000000050a037210 */ /* 0x004fe20007ffe0ff */
[----:B------:R1:W-:Y:S04]  /*0750*/  STS [UR10+0x404], R5 ;  /* 0x00040405ff007988 */ /* 0x0003e8000800080a */
[----:B------:R1:W-:Y:S01]  /*0760*/  STG.E desc[UR6][R6.64], R3 ;  /* 0x0000000306007986 */ /* 0x0003e2000c101906 */
[----:B------:R-:W-:Y:S06]  /*0770*/  MEMBAR.SC.GPU ;  /* 0x0000000000007992 */ /* 0x000fec0000002000 */
[----:B------:R-:W-:-:S00]  /*0780*/  ERRBAR ;  /* 0x00000000000079ab */ /* 0x000fc00000000000 */
[----:B------:R-:W-:Y:S06]  /*0790*/  CGAERRBAR ;  /* 0x00000000000075ab */ /* 0x000fec0000000000 */
[----:B------:R-:W-:Y:S04]  /*07a0*/  CCTL.IVALL ;  /* 0x00000000ff00798f */ /* 0x000fe80002000000 */
[----:B------:R1:W5:Y:S02]  /*07b0*/  ATOMG.E.ADD.STRONG.GPU PT, RZ, desc[UR6][R8.64], R11 ;  /* 0x8000000b08ff79a8 */ /* 0x00036400081ef106 */
.L_x_3:
[----:B------:R-:W-:Y:S05]  /*07c0*/  WARPSYNC.ALL ;  /* 0x0000000000007948 */ /* 0x000fea0003800000 */
[----:B------:R-:W-:Y:S01]  /*07d0*/  BAR.SYNC.DEFER_BLOCKING 0x0 ;  /* 0x0000000000007b1d */ /* 0x000fe20000010000 */
[----:B------:R-:W-:-:S13]  /*07e0*/  ISETP.GT.AND P1, PT, R0, UR9, PT ;  /* 0x0000000900007c0c */ /* 0x000fda000bf24270 */
[----:B------:R-:W-:Y:S05]  /*07f0*/  @P1 EXIT ;  /* 0x000000000000194d */ /* 0x000fea0003800000 */
[----:B-1----:R-:W1:Y:S01]  /*0800*/  @!P0 LDS R3, [UR10+0x404] ;  /* 0x0004040aff038984 */ /* 0x002e620008000800 */
[----:B0-----:R-:W0:Y:S02]  /*0810*/  @!P0 LDC.64 R4, c[0x0][0x388] ;  /* 0x0000e200ff048b82 */ /* 0x001e240000000a00 */
[----:B0-----:R-:W-:-:S05]  /*0820*/  @!P0 IMAD.WIDE R4, R0, 0x4, R4 ;  /* 0x0000000400048825 */ /* 0x001fca00078e0204 */
[----:B-1----:R0:W-:Y:S01]  /*0830*/  @!P0 STG.E desc[UR6][R4.64], R3 ;  /* 0x0000000304008986 */ /* 0x0021e2000c101906 */
[----:B------:R-:W-:Y:S05]  /*0840*/  @!P0 EXIT ;  /* 0x000000000000894d */ /* 0x000fea0003800000 */
[----:B------:R-:W-:Y:S01]  /*0850*/  LDS R2, [R2+-0x4] ;  /* 0xfffffc0002027984 */ /* 0x000fe20000000800 */
[----:B0-----:R-:W0:Y:S03]  /*0860*/  LDC.64 R4, c[0x0][0x388] ;  /* 0x0000e200ff047b82 */ /* 0x001e260000000a00 */
[----:B------:R-:W1:Y:S01]  /*0870*/  LDS R3, [UR10+0x404] ;  /* 0x0004040aff037984 */ /* 0x000e620008000800 */
[----:B0-----:R-:W-:Y:S01]  /*0880*/  IMAD.WIDE R4, R0, 0x4, R4 ;  /* 0x0000000400047825 */ /* 0x001fe200078e0204 */
[----:B-1----:R-:W-:-:S05]  /*0890*/  IADD3 R3, PT, PT, R3, R2, RZ ;  /* 0x0000000203037210 */ /* 0x002fca0007ffe0ff */
[----:B------:R-:W-:Y:S01]  /*08a0*/  STG.E desc[UR6][R4.64], R3 ;  /* 0x0000000304007986 */ /* 0x000fe2000c101906 */
[----:B------:R-:W-:Y:S05]  /*08b0*/  EXIT ;  /* 0x000000000000794d */ /* 0x000fea0003800000 */
.L_x_6:
        /* <DEDUP_REMOVED lines=12> */
.L_x_8:


//--------------------- .nv.shared.reserved.0     --------------------------
	.section	.nv.shared.reserved.0,"aw",@nobits
	.weak		__nv_reservedSMEM_offset_0_alias
	.size		__nv_reservedSMEM_offset_0_alias, 0, 64
	.other		__nv_reservedSMEM_offset_0_alias,@"STO_CUDA_RESERVED_SHARED STV_DEFAULT"
__nv_reservedSMEM_offset_0_alias:
	.zero		0
	.zero		64


//--------------------- .nv.shared._Z18ExclusiveSumKernelILi256EEvPKjPjS2_S2_S2_ii --------------------------
	.section	.nv.shared._Z18ExclusiveSumKernelILi256EEvPKjPjS2_S2_S2_ii,"aw",@nobits
	.sectionflags	@""
	.align	4
.nv.shared._Z18ExclusiveSumKernelILi256EEvPKjPjS2_S2_S2_ii:
	.zero		2056


//--------------------- .nv.constant0._Z13ScatterValuesILi256EEvPKjPjS2_ii --------------------------
	.section	.nv.constant0._Z13ScatterValuesILi256EEvPKjPjS2_ii,"a",@progbits
	.sectionflags	@""
	.align	4
.nv.constant0._Z13ScatterValuesILi256EEvPKjPjS2_ii:
	.zero		928


//--------------------- .nv.constant0._Z18ExclusiveSumKernelILi256EEvPKjPjS2_S2_S2_ii --------------------------
	.section	.nv.constant0._Z18ExclusiveSumKernelILi256EEvPKjPjS2_S2_S2_ii,"a",@progbits
	.sectionflags	@""
	.align	4
.nv.constant0._Z18ExclusiveSumKernelILi256EEvPKjPjS2_S2_S2_ii:
	.zero		944


//--------------------- SYMBOLS --------------------------

	.type		.nv.reservedSmem.offset0,@object
	.size		.nv.reservedSmem.offset0,0x4
	.type		.nv.reservedSmem.cap,@object
	.size		.nv.reservedSmem.cap,0x4
